//
// Generated by NVIDIA NVVM Compiler
//
// Compiler Build ID: CL-36424714
// Cuda compilation tools, release 13.0, V13.0.88
// Based on NVVM 20.0.0
//

.version 9.0
.target sm_100
.address_size 64

	// .globl	_Z16print_idx_kernalv
.extern .func  (.param .b32 func_retval0) vprintf
(
	.param .b64 vprintf_param_0,
	.param .b64 vprintf_param_1
)
;
.global .align 1 .b8 $str[54] = {98, 108, 111, 99, 107, 32, 105, 100, 120, 58, 32, 40, 37, 51, 100, 44, 37, 51, 100, 44, 37, 51, 100, 41, 44, 32, 116, 104, 114, 101, 97, 100, 32, 105, 110, 120, 58, 32, 40, 37, 51, 100, 44, 37, 51, 100, 44, 37, 51, 100, 41, 32, 10};
.global .align 1 .b8 $str$1[49] = {103, 114, 105, 100, 32, 100, 105, 109, 58, 32, 40, 37, 51, 100, 44, 37, 51, 100, 44, 37, 51, 100, 41, 44, 32, 98, 108, 111, 99, 107, 32, 100, 105, 109, 40, 37, 51, 100, 44, 37, 51, 100, 44, 37, 51, 100, 41, 10};
.global .align 1 .b8 $str$2[40] = {98, 108, 111, 99, 107, 32, 105, 100, 120, 58, 40, 37, 51, 100, 44, 37, 51, 100, 44, 37, 51, 100, 41, 44, 116, 104, 114, 101, 97, 100, 32, 105, 100, 120, 58, 37, 51, 100, 10};
.global .align 1 .b8 $str$3[59] = {98, 108, 111, 99, 107, 32, 105, 100, 120, 58, 32, 37, 51, 100, 44, 32, 116, 104, 114, 101, 97, 100, 32, 105, 100, 120, 32, 105, 110, 32, 98, 108, 111, 99, 107, 58, 32, 37, 51, 100, 44, 32, 116, 104, 114, 101, 97, 100, 32, 105, 100, 120, 58, 32, 37, 51, 100, 10};

.visible .entry _Z16print_idx_kernalv()
{
	.local .align 8 .b8 	__local_depot0[24];
	.reg .b64 	%SP;
	.reg .b64 	%SPL;
	.reg .b32 	%r<9>;
	.reg .b64 	%rd<5>;

	mov.u64 	%SPL, __local_depot0;
	cvta.local.u64 	%SP, %SPL;
	add.u64 	%rd1, %SP, 0;
	add.u64 	%rd2, %SPL, 0;
	mov.u32 	%r1, %ctaid.z;
	mov.u32 	%r2, %ctaid.y;
	mov.u32 	%r3, %ctaid.x;
	mov.u32 	%r4, %tid.z;
	mov.u32 	%r5, %tid.y;
	mov.u32 	%r6, %tid.x;
	st.local.v2.u32 	[%rd2], {%r1, %r2};
	st.local.v2.u32 	[%rd2+8], {%r3, %r4};
	st.local.v2.u32 	[%rd2+16], {%r5, %r6};
	mov.u64 	%rd3, $str;
	cvta.global.u64 	%rd4, %rd3;
	{ // callseq 0, 0
	.param .b64 param0;
	st.param.b64 	[param0], %rd4;
	.param .b64 param1;
	st.param.b64 	[param1], %rd1;
	.param .b32 retval0;
	call.uni (retval0), 
	vprintf, 
	(
	param0, 
	param1
	);
	ld.param.b32 	%r7, [retval0];
	} // callseq 0
	ret;

}
	// .globl	_Z16print_dim_kernalv
.visible .entry _Z16print_dim_kernalv()
{
	.local .align 8 .b8 	__local_depot1[24];
	.reg .b64 	%SP;
	.reg .b64 	%SPL;
	.reg .b32 	%r<9>;
	.reg .b64 	%rd<5>;

	mov.u64 	%SPL, __local_depot1;
	cvta.local.u64 	%SP, %SPL;
	add.u64 	%rd1, %SP, 0;
	add.u64 	%rd2, %SPL, 0;
	mov.u32 	%r1, %nctaid.z;
	mov.u32 	%r2, %nctaid.y;
	mov.u32 	%r3, %nctaid.x;
	mov.u32 	%r4, %ntid.z;
	mov.u32 	%r5, %ntid.y;
	mov.u32 	%r6, %ntid.x;
	st.local.v2.u32 	[%rd2], {%r1, %r2};
	st.local.v2.u32 	[%rd2+8], {%r3, %r4};
	st.local.v2.u32 	[%rd2+16], {%r5, %r6};
	mov.u64 	%rd3, $str$1;
	cvta.global.u64 	%rd4, %rd3;
	{ // callseq 1, 0
	.param .b64 param0;
	st.param.b64 	[param0], %rd4;
	.param .b64 param1;
	st.param.b64 	[param1], %rd1;
	.param .b32 retval0;
	call.uni (retval0), 
	vprintf, 
	(
	param0, 
	param1
	);
	ld.param.b32 	%r7, [retval0];
	} // callseq 1
	ret;

}
	// .globl	_Z33print_thread_idx_per_block_kernalv
.visible .entry _Z33print_thread_idx_per_block_kernalv()
{
	.local .align 16 .b8 	__local_depot2[16];
	.reg .b64 	%SP;
	.reg .b64 	%SPL;
	.reg .b32 	%r<14>;
	.reg .b64 	%rd<5>;

	mov.u64 	%SPL, __local_depot2;
	cvta.local.u64 	%SP, %SPL;
	add.u64 	%rd1, %SP, 0;
	add.u64 	%rd2, %SPL, 0;
	mov.u32 	%r1, %tid.z;
	mov.u32 	%r2, %ntid.x;
	mov.u32 	%r3, %ntid.y;
	mov.u32 	%r4, %tid.y;
	shl.b32 	%r5, %r4, 1;
	add.s32 	%r6, %r2, %r1;
	mad.lo.s32 	%r7, %r2, %r3, %r6;
	add.s32 	%r8, %r7, %r5;
	mov.u32 	%r9, %ctaid.z;
	mov.u32 	%r10, %ctaid.y;
	mov.u32 	%r11, %ctaid.x;
	st.local.v4.u32 	[%rd2], {%r9, %r10, %r11, %r8};
	mov.u64 	%rd3, $str$2;
	cvta.global.u64 	%rd4, %rd3;
	{ // callseq 2, 0
	.param .b64 param0;
	st.param.b64 	[param0], %rd4;
	.param .b64 param1;
	st.param.b64 	[param1], %rd1;
	.param .b32 retval0;
	call.uni (retval0), 
	vprintf, 
	(
	param0, 
	param1
	);
	ld.param.b32 	%r12, [retval0];
	} // callseq 2
	ret;

}
	// .globl	_Z32print_thread_idx_per_grid_kernalv
.visible .entry _Z32print_thread_idx_per_grid_kernalv()
{
	.local .align 8 .b8 	__local_depot3[16];
	.reg .b64 	%SP;
	.reg .b64 	%SPL;
	.reg .b32 	%r<21>;
	.reg .b64 	%rd<5>;

	mov.u64 	%SPL, __local_depot3;
	cvta.local.u64 	%SP, %SPL;
	add.u64 	%rd1, %SP, 0;
	add.u64 	%rd2, %SPL, 0;
	mov.u32 	%r1, %ntid.z;
	mov.u32 	%r2, %ntid.y;
	mul.lo.s32 	%r3, %r1, %r2;
	mov.u32 	%r4, %ntid.x;
	mul.lo.s32 	%r5, %r3, %r4;
	mov.u32 	%r6, %ctaid.z;
	mov.u32 	%r7, %nctaid.x;
	mov.u32 	%r8, %nctaid.y;
	mov.u32 	%r9, %ctaid.y;
	mov.u32 	%r10, %ctaid.x;
	mad.lo.s32 	%r11, %r8, %r6, %r9;
	mad.lo.s32 	%r12, %r11, %r7, %r10;
	mov.u32 	%r13, %tid.z;
	mov.u32 	%r14, %tid.y;
	mov.u32 	%r15, %tid.x;
	mad.lo.s32 	%r16, %r2, %r13, %r14;
	mad.lo.s32 	%r17, %r16, %r4, %r15;
	mad.lo.s32 	%r18, %r5, %r12, %r17;
	st.local.v2.u32 	[%rd2], {%r12, %r17};
	st.local.u32 	[%rd2+8], %r18;
	mov.u64 	%rd3, $str$3;
	cvta.global.u64 	%rd4, %rd3;
	{ // callseq 3, 0
	.param .b64 param0;
	st.param.b64 	[param0], %rd4;
	.param .b64 param1;
	st.param.b64 	[param1], %rd1;
	.param .b32 retval0;
	call.uni (retval0), 
	vprintf, 
	(
	param0, 
	param1
	);
	ld.param.b32 	%r19, [retval0];
	} // callseq 3
	ret;

}


// ===== COMPILED SASS (sm_100) =====

	.target	sm_100

	.elftype	@"ET_EXEC"


//--------------------- .note.nv.tkinfo           --------------------------
	.section	.note.nv.tkinfo,"",@"SHT_NOTE"
	.sectionflags	@"SHF_NOTE_NV_TKINFO"
	.tkinfo
        /*0018*/ 	.word	0x00000002
        /*0030*/ 	.string	""
        /*0030*/ 	.string	"ptxas"
        /*0030*/ 	.string	"Cuda compilation tools, release 13.0, V13.0.88"
        /*0030*/ 	.string	"Build cuda_13.0.r13.0/compiler.36424714_0"
        /*0030*/ 	.string	"-arch sm_100 -m 64 "



//--------------------- .note.nv.cuinfo           --------------------------
	.section	.note.nv.cuinfo,"",@"SHT_NOTE"
	.sectionflags	@"SHF_NOTE_NV_CUINFO"
        /*0018*/ 	.short	0x0002
        /*001a*/ 	.short	0x0064
        /*001c*/ 	.short	0x0082
	.zero		2


//--------------------- .nv.info                  --------------------------
	.section	.nv.info,"",@"SHT_CUDA_INFO"
	.align	4


	//----- nvinfo : EIATTR_REGCOUNT
	.align		4
        /*0000*/ 	.byte	0x04, 0x2f
        /*0002*/ 	.short	(.L_5 - .L_4)
	.align		4
.L_4:
        /*0004*/ 	.word	index@(_Z16print_idx_kernalv)
        /*0008*/ 	.word	0x00000018


	//----- nvinfo : EIATTR_FRAME_SIZE
	.align		4
.L_5:
        /*000c*/ 	.byte	0x04, 0x11
        /*000e*/ 	.short	(.L_7 - .L_6)
	.align		4
.L_6:
        /*0010*/ 	.word	index@(_Z16print_idx_kernalv)
        /*0014*/ 	.word	0x00000018


	//----- nvinfo : EIATTR_REGCOUNT
	.align		4
.L_7:
        /*0018*/ 	.byte	0x04, 0x2f
        /*001a*/ 	.short	(.L_9 - .L_8)
	.align		4
.L_8:
        /*001c*/ 	.word	index@(_Z16print_dim_kernalv)
        /*0020*/ 	.word	0x00000018


	//----- nvinfo : EIATTR_FRAME_SIZE
	.align		4
.L_9:
        /*0024*/ 	.byte	0x04, 0x11
        /*0026*/ 	.short	(.L_11 - .L_10)
	.align		4
.L_10:
        /*0028*/ 	.word	index@(_Z16print_dim_kernalv)
        /*002c*/ 	.word	0x00000018


	//----- nvinfo : EIATTR_REGCOUNT
	.align		4
.L_11:
        /*0030*/ 	.byte	0x04, 0x2f
        /*0032*/ 	.short	(.L_13 - .L_12)
	.align		4
.L_12:
        /*0034*/ 	.word	index@(_Z33print_thread_idx_per_block_kernalv)
        /*0038*/ 	.word	0x00000018


	//----- nvinfo : EIATTR_FRAME_SIZE
	.align		4
.L_13:
        /*003c*/ 	.byte	0x04, 0x11
        /*003e*/ 	.short	(.L_15 - .L_14)
	.align		4
.L_14:
        /*0040*/ 	.word	index@(_Z33print_thread_idx_per_block_kernalv)
        /*0044*/ 	.word	0x00000010


	//----- nvinfo : EIATTR_REGCOUNT
	.align		4
.L_15:
        /*0048*/ 	.byte	0x04, 0x2f
        /*004a*/ 	.short	(.L_17 - .L_16)
	.align		4
.L_16:
        /*004c*/ 	.word	index@(_Z32print_thread_idx_per_grid_kernalv)
        /*0050*/ 	.word	0x00000018


	//----- nvinfo : EIATTR_FRAME_SIZE
	.align		4
.L_17:
        /*0054*/ 	.byte	0x04, 0x11
        /*0056*/ 	.short	(.L_19 - .L_18)
	.align		4
.L_18:
        /*0058*/ 	.word	index@(_Z32print_thread_idx_per_grid_kernalv)
        /*005c*/ 	.word	0x00000010


	//----- nvinfo : EIATTR_MIN_STACK_SIZE
	.align		4
.L_19:
        /*0060*/ 	.byte	0x04, 0x12
        /*0062*/ 	.short	(.L_21 - .L_20)
	.align		4
.L_20:
        /*0064*/ 	.word	index@(_Z32print_thread_idx_per_grid_kernalv)
        /*0068*/ 	.word	0x00000010


	//----- nvinfo : EIATTR_MIN_STACK_SIZE
	.align		4
.L_21:
        /*006c*/ 	.byte	0x04, 0x12
        /*006e*/ 	.short	(.L_23 - .L_22)
	.align		4
.L_22:
        /*0070*/ 	.word	index@(_Z33print_thread_idx_per_block_kernalv)
        /*0074*/ 	.word	0x00000010


	//----- nvinfo : EIATTR_MIN_STACK_SIZE
	.align		4
.L_23:
        /*0078*/ 	.byte	0x04, 0x12
        /*007a*/ 	.short	(.L_25 - .L_24)
	.align		4
.L_24:
        /*007c*/ 	.word	index@(_Z16print_dim_kernalv)
        /*0080*/ 	.word	0x00000018


	//----- nvinfo : EIATTR_MIN_STACK_SIZE
	.align		4
.L_25:
        /*0084*/ 	.byte	0x04, 0x12
        /*0086*/ 	.short	(.L_27 - .L_26)
	.align		4
.L_26:
        /*0088*/ 	.word	index@(_Z16print_idx_kernalv)
        /*008c*/ 	.word	0x00000018
.L_27:


//--------------------- .nv.compat                --------------------------
	.section	.nv.compat,"",@"SHT_CUDA_COMPAT_INFO"
	.align	4
        /*0000*/ 	.byte	0x02, 0x09, 0x00, 0x00, 0x02, 0x02, 0x01, 0x00, 0x02, 0x05, 0x05, 0x00, 0x03, 0x07, 0x01, 0x01
        /*0010*/ 	.byte	0x02, 0x03, 0x00, 0x00, 0x02, 0x06, 0x01, 0x00, 0x04, 0x0b, 0x08, 0x00, 0x09, 0x00, 0x00, 0x00
        /*0020*/ 	.byte	0x00, 0x00, 0x00, 0x00


//--------------------- .nv.info._Z32print_thread_idx_per_grid_kernalv --------------------------
	.section	.nv.info._Z32print_thread_idx_per_grid_kernalv,"",@"SHT_CUDA_INFO"
	.sectionflags	@""
	.align	4


	//----- nvinfo : EIATTR_CUDA_API_VERSION
	.align		4
        /*0000*/ 	.byte	0x04, 0x37
        /*0002*/ 	.short	(.L_29 - .L_28)
.L_28:
        /*0004*/ 	.word	0x00000082


	//----- nvinfo : EIATTR_SPARSE_MMA_MASK
	.align		4
.L_29:
        /*0008*/ 	.byte	0x03, 0x50
        /*000a*/ 	.short	0x0000


	//----- nvinfo : EIATTR_MAXREG_COUNT
	.align		4
        /*000c*/ 	.byte	0x03, 0x1b
        /*000e*/ 	.short	0x00ff


	//----- nvinfo : EIATTR_EXTERNS
	.align		4
        /*0010*/ 	.byte	0x04, 0x0f
        /*0012*/ 	.short	(.L_31 - .L_30)


	//   ....[0]....
	.align		4
.L_30:
        /*0014*/ 	.word	index@(vprintf)


	//----- nvinfo : EIATTR_MERCURY_ISA_VERSION
	.align		4
.L_31:
        /*0018*/ 	.byte	0x03, 0x5f
        /*001a*/ 	.short	0x0101


	//----- nvinfo : EIATTR_VRC_CTA_INIT_COUNT
	.align		4
        /*001c*/ 	.byte	0x02, 0x4a
	.zero		1
	.zero		1


	//----- nvinfo : EIATTR_SYSCALL_OFFSETS
	.align		4
        /*0020*/ 	.byte	0x04, 0x46
        /*0022*/ 	.short	(.L_33 - .L_32)


	//   ....[0]....
.L_32:
        /*0024*/ 	.word	0x00000200


	//----- nvinfo : EIATTR_EXIT_INSTR_OFFSETS
	.align		4
.L_33:
        /*0028*/ 	.byte	0x04, 0x1c
        /*002a*/ 	.short	(.L_35 - .L_34)


	//   ....[0]....
.L_34:
        /*002c*/ 	.word	0x00000210


	//----- nvinfo : EIATTR_SW_WAR
	.align		4
.L_35:
        /*0030*/ 	.byte	0x04, 0x36
        /*0032*/ 	.short	(.L_37 - .L_36)
.L_36:
        /*0034*/ 	.word	0x00000008
.L_37:


//--------------------- .nv.info._Z33print_thread_idx_per_block_kernalv --------------------------
	.section	.nv.info._Z33print_thread_idx_per_block_kernalv,"",@"SHT_CUDA_INFO"
	.sectionflags	@""
	.align	4


	//----- nvinfo : EIATTR_CUDA_API_VERSION
	.align		4
        /*0000*/ 	.byte	0x04, 0x37
        /*0002*/ 	.short	(.L_39 - .L_38)
.L_38:
        /*0004*/ 	.word	0x00000082


	//----- nvinfo : EIATTR_SPARSE_MMA_MASK
	.align		4
.L_39:
        /*0008*/ 	.byte	0x03, 0x50
        /*000a*/ 	.short	0x0000


	//----- nvinfo : EIATTR_MAXREG_COUNT
	.align		4
        /*000c*/ 	.byte	0x03, 0x1b
        /*000e*/ 	.short	0x00ff


	//----- nvinfo : EIATTR_EXTERNS
	.align		4
        /*0010*/ 	.byte	0x04, 0x0f
        /*0012*/ 	.short	(.L_41 - .L_40)


	//   ....[0]....
	.align		4
.L_40:
        /*0014*/ 	.word	index@(vprintf)


	//----- nvinfo : EIATTR_MERCURY_ISA_VERSION
	.align		4
.L_41:
        /*0018*/ 	.byte	0x03, 0x5f
        /*001a*/ 	.short	0x0101


	//----- nvinfo : EIATTR_VRC_CTA_INIT_COUNT
	.align		4
        /*001c*/ 	.byte	0x02, 0x4a
	.zero		1
	.zero		1


	//----- nvinfo : EIATTR_SYSCALL_OFFSETS
	.align		4
        /*0020*/ 	.byte	0x04, 0x46
        /*0022*/ 	.short	(.L_43 - .L_42)


	//   ....[0]....
.L_42:
        /*0024*/ 	.word	0x00000170


	//----- nvinfo : EIATTR_EXIT_INSTR_OFFSETS
	.align		4
.L_43:
        /*0028*/ 	.byte	0x04, 0x1c
        /*002a*/ 	.short	(.L_45 - .L_44)


	//   ....[0]....
.L_44:
        /*002c*/ 	.word	0x00000180


	//----- nvinfo : EIATTR_SW_WAR
	.align		4
.L_45:
        /*0030*/ 	.byte	0x04, 0x36
        /*0032*/ 	.short	(.L_47 - .L_46)
.L_46:
        /*0034*/ 	.word	0x00000008
.L_47:


//--------------------- .nv.info._Z16print_dim_kernalv --------------------------
	.section	.nv.info._Z16print_dim_kernalv,"",@"SHT_CUDA_INFO"
	.sectionflags	@""
	.align	4


	//----- nvinfo : EIATTR_CUDA_API_VERSION
	.align		4
        /*0000*/ 	.byte	0x04, 0x37
        /*0002*/ 	.short	(.L_49 - .L_48)
.L_48:
        /*0004*/ 	.word	0x00000082


	//----- nvinfo : EIATTR_SPARSE_MMA_MASK
	.align		4
.L_49:
        /*0008*/ 	.byte	0x03, 0x50
        /*000a*/ 	.short	0x0000


	//----- nvinfo : EIATTR_MAXREG_COUNT
	.align		4
        /*000c*/ 	.byte	0x03, 0x1b
        /*000e*/ 	.short	0x00ff


	//----- nvinfo : EIATTR_EXTERNS
	.align		4
        /*0010*/ 	.byte	0x04, 0x0f
        /*0012*/ 	.short	(.L_51 - .L_50)


	//   ....[0]....
	.align		4
.L_50:
        /*0014*/ 	.word	index@(vprintf)


	//----- nvinfo : EIATTR_MERCURY_ISA_VERSION
	.align		4
.L_51:
        /*0018*/ 	.byte	0x03, 0x5f
        /*001a*/ 	.short	0x0101


	//----- nvinfo : EIATTR_VRC_CTA_INIT_COUNT
	.align		4
        /*001c*/ 	.byte	0x02, 0x4a
	.zero		1
	.zero		1


	//----- nvinfo : EIATTR_SYSCALL_OFFSETS
	.align		4
        /*0020*/ 	.byte	0x04, 0x46
        /*0022*/ 	.short	(.L_53 - .L_52)


	//   ....[0]....
.L_52:
        /*0024*/ 	.word	0x00000150


	//----- nvinfo : EIATTR_EXIT_INSTR_OFFSETS
	.align		4
.L_53:
        /*0028*/ 	.byte	0x04, 0x1c
        /*002a*/ 	.short	(.L_55 - .L_54)


	//   ....[0]....
.L_54:
        /*002c*/ 	.word	0x00000160


	//----- nvinfo : EIATTR_SW_WAR
	.align		4
.L_55:
        /*0030*/ 	.byte	0x04, 0x36
        /*0032*/ 	.short	(.L_57 - .L_56)
.L_56:
        /*0034*/ 	.word	0x00000008
.L_57:


//--------------------- .nv.info._Z16print_idx_kernalv --------------------------
	.section	.nv.info._Z16print_idx_kernalv,"",@"SHT_CUDA_INFO"
	.sectionflags	@""
	.align	4


	//----- nvinfo : EIATTR_CUDA_API_VERSION
	.align		4
        /*0000*/ 	.byte	0x04, 0x37
        /*0002*/ 	.short	(.L_59 - .L_58)
.L_58:
        /*0004*/ 	.word	0x00000082


	//----- nvinfo : EIATTR_SPARSE_MMA_MASK
	.align		4
.L_59:
        /*0008*/ 	.byte	0x03, 0x50
        /*000a*/ 	.short	0x0000


	//----- nvinfo : EIATTR_MAXREG_COUNT
	.align		4
        /*000c*/ 	.byte	0x03, 0x1b
        /*000e*/ 	.short	0x00ff


	//----- nvinfo : EIATTR_EXTERNS
	.align		4
        /*0010*/ 	.byte	0x04, 0x0f
        /*0012*/ 	.short	(.L_61 - .L_60)


	//   ....[0]....
	.align		4
.L_60:
        /*0014*/ 	.word	index@(vprintf)


	//----- nvinfo : EIATTR_MERCURY_ISA_VERSION
	.align		4
.L_61:
        /*0018*/ 	.byte	0x03, 0x5f
        /*001a*/ 	.short	0x0101


	//----- nvinfo : EIATTR_VRC_CTA_INIT_COUNT
	.align		4
        /*001c*/ 	.byte	0x02, 0x4a
	.zero		1
	.zero		1


	//----- nvinfo : EIATTR_SYSCALL_OFFSETS
	.align		4
        /*0020*/ 	.byte	0x04, 0x46
        /*0022*/ 	.short	(.L_63 - .L_62)


	//   ....[0]....
.L_62:
        /*0024*/ 	.word	0x00000150


	//----- nvinfo : EIATTR_EXIT_INSTR_OFFSETS
	.align		4
.L_63:
        /*0028*/ 	.byte	0x04, 0x1c
        /*002a*/ 	.short	(.L_65 - .L_64)


	//   ....[0]....
.L_64:
        /*002c*/ 	.word	0x00000160


	//----- nvinfo : EIATTR_SW_WAR
	.align		4
.L_65:
        /*0030*/ 	.byte	0x04, 0x36
        /*0032*/ 	.short	(.L_67 - .L_66)
.L_66:
        /*0034*/ 	.word	0x00000008
.L_67:


//--------------------- .nv.callgraph             --------------------------
	.section	.nv.callgraph,"",@"SHT_CUDA_CALLGRAPH"
	.align	4
	.sectionentsize	8
	.align		4
        /*0000*/ 	.word	0x00000000
	.align		4
        /*0004*/ 	.word	0xffffffff
	.align		4
        /*0008*/ 	.word	index@(_Z32print_thread_idx_per_grid_kernalv)
	.align		4
        /*000c*/ 	.word	index@(vprintf)
	.align		4
        /*0010*/ 	.word	index@(_Z33print_thread_idx_per_block_kernalv)
	.align		4
        /*0014*/ 	.word	index@(vprintf)
	.align		4
        /*0018*/ 	.word	index@(_Z16print_dim_kernalv)
	.align		4
        /*001c*/ 	.word	index@(vprintf)
	.align		4
        /*0020*/ 	.word	index@(_Z16print_idx_kernalv)
	.align		4
        /*0024*/ 	.word	index@(vprintf)
	.align		4
        /*0028*/ 	.word	0x00000000
	.align		4
        /*002c*/ 	.word	0xfffffffe
	.align		4
        /*0030*/ 	.word	0x00000000
	.align		4
        /*0034*/ 	.word	0xfffffffd
	.align		4
        /*0038*/ 	.word	0x00000000
	.align		4
        /*003c*/ 	.word	0xfffffffc


//--------------------- .nv.constant4             --------------------------
	.section	.nv.constant4,"a",@progbits
	.align	8
	.align		8
.nv.constant4:
        /*0000*/ 	.dword	vprintf
	.align		8
        /*0008*/ 	.dword	$str
	.align		8
        /*0010*/ 	.dword	$str$1
	.align		8
        /*0018*/ 	.dword	$str$2
	.align		8
        /*0020*/ 	.dword	$str$3


//--------------------- .text._Z32print_thread_idx_per_grid_kernalv --------------------------
	.section	.text._Z32print_thread_idx_per_grid_kernalv,"ax",@progbits
	.align	128
        .global         _Z32print_thread_idx_per_grid_kernalv
        .type           _Z32print_thread_idx_per_grid_kernalv,@function
        .size           _Z32print_thread_idx_per_grid_kernalv,(.L_x_8 - _Z32print_thread_idx_per_grid_kernalv)
        .other          _Z32print_thread_idx_per_grid_kernalv,@"STO_CUDA_ENTRY STV_DEFAULT"
_Z32print_thread_idx_per_grid_kernalv:
.text._Z32print_thread_idx_per_grid_kernalv:
[----:B------:R-:W0:Y:S01]  /*0000*/  LDC R1, c[0x0][0x37c] ;  /* 0x0000df00ff017b82 */ /* 0x000e220000000800 */
[----:B------:R-:W1:Y:S01]  /*0010*/  S2R R3, SR_TID.Z ;  /* 0x0000000000037919 */ /* 0x000e620000002300 */
[----:B------:R-:W2:Y:S06]  /*0020*/  LDCU UR6, c[0x0][0x2fc] ;  /* 0x00005f80ff0677ac */ /* 0x000eac0008000800 */
[----:B------:R-:W3:Y:S01]  /*0030*/  S2UR UR8, SR_CTAID.Z ;  /* 0x00000000000879c3 */ /* 0x000ee20000002700 */
[----:B------:R-:W-:Y:S01]  /*0040*/  MOV R8, 0x0 ;  /* 0x0000000000087802 */ /* 0x000fe20000000f00 */
[----:B------:R-:W1:Y:S01]  /*0050*/  S2R R0, SR_TID.Y ;  /* 0x0000000000007919 */ /* 0x000e620000002200 */
[----:B------:R-:W4:Y:S01]  /*0060*/  LDCU UR4, c[0x0][0x368] ;  /* 0x00006d00ff0477ac */ /* 0x000f220008000800 */
[----:B0-----:R-:W-:Y:S01]  /*0070*/  IADD3 R1, PT, PT, R1, -0x10, RZ ;  /* 0xfffffff001017810 */ /* 0x001fe20007ffe0ff */
[----:B------:R-:W3:Y:S01]  /*0080*/  S2R R5, SR_CTAID.Y ;  /* 0x0000000000057919 */ /* 0x000ee20000002600 */
[----:B------:R-:W4:Y:S02]  /*0090*/  LDCU UR5, c[0x0][0x364] ;  /* 0x00006c80ff0577ac */ /* 0x000f240008000800 */
[----:B------:R-:W0:Y:S01]  /*00a0*/  LDC.64 R8, c[0x4][R8] ;  /* 0x0100000008087b82 */ /* 0x000e220000000a00 */
[----:B------:R-:W5:Y:S01]  /*00b0*/  S2R R4, SR_TID.X ;  /* 0x0000000000047919 */ /* 0x000f620000002100 */
[----:B------:R-:W2:Y:S01]  /*00c0*/  LDCU UR7, c[0x0][0x360] ;  /* 0x00006c00ff0777ac */ /* 0x000ea20008000800 */
[----:B------:R-:W5:Y:S01]  /*00d0*/  S2R R7, SR_CTAID.X ;  /* 0x0000000000077919 */ /* 0x000f620000002500 */
[----:B------:R-:W5:Y:S04]  /*00e0*/  LDCU UR9, c[0x0][0x370] ;  /* 0x00006e00ff0977ac */ /* 0x000f680008000800 */
[----:B------:R-:W3:Y:S01]  /*00f0*/  LDC R2, c[0x0][0x374] ;  /* 0x0000dd00ff027b82 */ /* 0x000ee20000000800 */
[----:B----4-:R-:W-:-:S04]  /*0100*/  UIMAD UR4, UR4, UR5, URZ ;  /* 0x00000005040472a4 */ /* 0x010fc8000f8e02ff */
[----:B--2---:R-:W-:Y:S01]  /*0110*/  UIMAD UR4, UR4, UR7, URZ ;  /* 0x00000007040472a4 */ /* 0x004fe2000f8e02ff */
[----:B-1----:R-:W-:Y:S01]  /*0120*/  IMAD R3, R3, UR5, R0 ;  /* 0x0000000503037c24 */ /* 0x002fe2000f8e0200 */
[----:B------:R-:W1:Y:S01]  /*0130*/  LDCU UR5, c[0x0][0x2f8] ;  /* 0x00005f00ff0577ac */ /* 0x000e620008000800 */
[----:B---3--:R-:W-:Y:S02]  /*0140*/  IMAD R2, R2, UR8, R5 ;  /* 0x0000000802027c24 */ /* 0x008fe4000f8e0205 */
[----:B-----5:R-:W-:Y:S02]  /*0150*/  IMAD R3, R3, UR7, R4 ;  /* 0x0000000703037c24 */ /* 0x020fe4000f8e0204 */
[----:B------:R-:W-:Y:S01]  /*0160*/  IMAD R2, R2, UR9, R7 ;  /* 0x0000000902027c24 */ /* 0x000fe2000f8e0207 */
[----:B------:R-:W2:Y:S03]  /*0170*/  LDCU.64 UR8, c[0x4][0x20] ;  /* 0x01000400ff0877ac */ /* 0x000ea60008000a00 */
[----:B------:R-:W-:Y:S01]  /*0180*/  IMAD R0, R2, UR4, R3 ;  /* 0x0000000402007c24 */ /* 0x000fe2000f8e0203 */
[----:B------:R3:W-:Y:S01]  /*0190*/  STL.64 [R1], R2 ;  /* 0x0000000201007387 */ /* 0x0007e20000100a00 */
[----:B-1----:R-:W-:-:S03]  /*01a0*/  IADD3 R6, P0, PT, R1, UR5, RZ ;  /* 0x0000000501067c10 */ /* 0x002fc6000ff1e0ff */
[----:B------:R3:W-:Y:S01]  /*01b0*/  STL [R1+0x8], R0 ;  /* 0x0000080001007387 */ /* 0x0007e20000100800 */
[----:B------:R-:W-:Y:S02]  /*01c0*/  IADD3.X R7, PT, PT, RZ, UR6, RZ, P0, !PT ;  /* 0x00000006ff077c10 */ /* 0x000fe400087fe4ff */
[----:B--2---:R-:W-:Y:S02]  /*01d0*/  MOV R4, UR8 ;  /* 0x0000000800047c02 */ /* 0x004fe40008000f00 */
[----:B0--3--:R-:W-:-:S07]  /*01e0*/  MOV R5, UR9 ;  /* 0x0000000900057c02 */ /* 0x009fce0008000f00 */
[----:B------:R-:W-:-:S07]  /*01f0*/  LEPC R20, `(.L_x_0) ;  /* 0x000000001014794e */ /* 0x000fce0000000000 */
[----:B------:R-:W-:Y:S05]  /*0200*/  CALL.ABS.NOINC R8 ;  /* 0x0000000008007343 */ /* 0x000fea0003c00000 */
.L_x_0:
[----:B------:R-:W-:Y:S05]  /*0210*/  EXIT ;  /* 0x000000000000794d */ /* 0x000fea0003800000 */
.L_x_1:
[----:B------:R-:W-:-:S00]  /*0220*/  BRA `(.L_x_1) ;  /* 0xfffffffc00fc7947 */ /* 0x000fc0000383ffff */
[----:B------:R-:W-:-:S00]  /*0230*/  NOP ;  /* 0x0000000000007918 */ /* 0x000fc00000000000 */
        /* <DEDUP_REMOVED lines=12> */
.L_x_8:


//--------------------- .text._Z33print_thread_idx_per_block_kernalv --------------------------
	.section	.text._Z33print_thread_idx_per_block_kernalv,"ax",@progbits
	.align	128
        .global         _Z33print_thread_idx_per_block_kernalv
        .type           _Z33print_thread_idx_per_block_kernalv,@function
        .size           _Z33print_thread_idx_per_block_kernalv,(.L_x_9 - _Z33print_thread_idx_per_block_kernalv)
        .other          _Z33print_thread_idx_per_block_kernalv,@"STO_CUDA_ENTRY STV_DEFAULT"
_Z33print_thread_idx_per_block_kernalv:
.text._Z33print_thread_idx_per_block_kernalv:
[----:B------:R-:W0:Y:S01]  /*0000*/  LDC R1, c[0x0][0x37c] ;  /* 0x0000df00ff017b82 */ /* 0x000e220000000800 */
[----:B------:R-:W1:Y:S01]  /*0010*/  S2R R0, SR_TID.Z ;  /* 0x0000000000007919 */ /* 0x000e620000002300 */
[----:B------:R-:W2:Y:S01]  /*0020*/  LDCU UR5, c[0x0][0x2fc] ;  /* 0x00005f80ff0577ac */ /* 0x000ea20008000800 */
[----:B0-----:R-:W-:Y:S01]  /*0030*/  VIADD R1, R1, 0xfffffff0 ;  /* 0xfffffff001017836 */ /* 0x001fe20000000000 */
[----:B------:R-:W0:Y:S01]  /*0040*/  S2R R11, SR_TID.Y ;  /* 0x00000000000b7919 */ /* 0x000e220000002200 */
[----:B------:R-:W1:Y:S03]  /*0050*/  LDCU UR4, c[0x0][0x360] ;  /* 0x00006c00ff0477ac */ /* 0x000e660008000800 */
[----:B------:R-:W3:Y:S01]  /*0060*/  LDC R3, c[0x0][0x364] ;  /* 0x0000d900ff037b82 */ /* 0x000ee20000000800 */
[----:B------:R-:W4:Y:S01]  /*0070*/  S2R R8, SR_CTAID.Z ;  /* 0x0000000000087919 */ /* 0x000f220000002700 */
[----:B------:R-:W5:Y:S01]  /*0080*/  LDCU.64 UR6, c[0x4][0x18] ;  /* 0x01000300ff0677ac */ /* 0x000f620008000a00 */
[----:B------:R-:W4:Y:S01]  /*0090*/  S2R R9, SR_CTAID.Y ;  /* 0x0000000000097919 */ /* 0x000f220000002600 */
[----:B------:R-:W4:Y:S01]  /*00a0*/  S2R R10, SR_CTAID.X ;  /* 0x00000000000a7919 */ /* 0x000f220000002500 */
[----:B-----5:R-:W-:Y:S01]  /*00b0*/  IMAD.U32 R4, RZ, RZ, UR6 ;  /* 0x00000006ff047e24 */ /* 0x020fe2000f8e00ff */
[----:B------:R-:W-:Y:S01]  /*00c0*/  MOV R5, UR7 ;  /* 0x0000000700057c02 */ /* 0x000fe20008000f00 */
[----:B-1----:R-:W-:-:S04]  /*00d0*/  VIADD R0, R0, UR4 ;  /* 0x0000000400007c36 */ /* 0x002fc80008000000 */
[----:B---3--:R-:W-:Y:S01]  /*00e0*/  IMAD R0, R3, UR4, R0 ;  /* 0x0000000403007c24 */ /* 0x008fe2000f8e0200 */
[----:B------:R-:W1:Y:S04]  /*00f0*/  LDCU UR4, c[0x0][0x2f8] ;  /* 0x00005f00ff0477ac */ /* 0x000e680008000800 */
[----:B0-----:R-:W-:Y:S02]  /*0100*/  LEA R11, R11, R0, 0x1 ;  /* 0x000000000b0b7211 */ /* 0x001fe400078e08ff */
[----:B------:R-:W-:-:S04]  /*0110*/  MOV R0, 0x0 ;  /* 0x0000000000007802 */ /* 0x000fc80000000f00 */
[----:B------:R0:W3:Y:S01]  /*0120*/  LDC.64 R2, c[0x4][R0] ;  /* 0x0100000000027b82 */ /* 0x0000e20000000a00 */
[----:B----4-:R0:W-:Y:S01]  /*0130*/  STL.128 [R1], R8 ;  /* 0x0000000801007387 */ /* 0x0101e20000100c00 */
[----:B-1----:R-:W-:-:S05]  /*0140*/  IADD3 R6, P0, PT, R1, UR4, RZ ;  /* 0x0000000401067c10 */ /* 0x002fca000ff1e0ff */
[----:B--2---:R-:W-:-:S08]  /*0150*/  IMAD.X R7, RZ, RZ, UR5, P0 ;  /* 0x00000005ff077e24 */ /* 0x004fd000080e06ff */
[----:B------:R-:W-:-:S07]  /*0160*/  LEPC R20, `(.L_x_2) ;  /* 0x000000001014794e */ /* 0x000fce0000000000 */
[----:B0--3--:R-:W-:Y:S05]  /*0170*/  CALL.ABS.NOINC R2 ;  /* 0x0000000002007343 */ /* 0x009fea0003c00000 */
.L_x_2:
[----:B------:R-:W-:Y:S05]  /*0180*/  EXIT ;  /* 0x000000000000794d */ /* 0x000fea0003800000 */
.L_x_3:
        /* <DEDUP_REMOVED lines=15> */
.L_x_9:


//--------------------- .text._Z16print_dim_kernalv --------------------------
	.section	.text._Z16print_dim_kernalv,"ax",@progbits
	.align	128
        .global         _Z16print_dim_kernalv
        .type           _Z16print_dim_kernalv,@function
        .size           _Z16print_dim_kernalv,(.L_x_10 - _Z16print_dim_kernalv)
        .other          _Z16print_dim_kernalv,@"STO_CUDA_ENTRY STV_DEFAULT"
_Z16print_dim_kernalv:
.text._Z16print_dim_kernalv:
[----:B------:R-:W0:Y:S01]  /*0000*/  LDC R1, c[0x0][0x37c] ;  /* 0x0000df00ff017b82 */ /* 0x000e220000000800 */
[----:B------:R-:W1:Y:S07]  /*0010*/  LDCU UR5, c[0x0][0x2fc] ;  /* 0x00005f80ff0577ac */ /* 0x000e6e0008000800 */
[----:B------:R-:W2:Y:S01]  /*0020*/  LDC R8, c[0x0][0x378] ;  /* 0x0000de00ff087b82 */ /* 0x000ea20000000800 */
[----:B0-----:R-:W-:Y:S01]  /*0030*/  VIADD R1, R1, 0xffffffe8 ;  /* 0xffffffe801017836 */ /* 0x001fe20000000000 */
[----:B------:R-:W-:Y:S01]  /*0040*/  MOV R0, 0x0 ;  /* 0x0000000000007802 */ /* 0x000fe20000000f00 */
[----:B------:R-:W0:Y:S01]  /*0050*/  LDCU UR4, c[0x0][0x2f8] ;  /* 0x00005f00ff0477ac */ /* 0x000e220008000800 */
[----:B------:R-:W3:Y:S04]  /*0060*/  LDCU.64 UR6, c[0x4][0x10] ;  /* 0x01000200ff0677ac */ /* 0x000ee80008000a00 */
[----:B------:R-:W2:Y:S08]  /*0070*/  LDC R9, c[0x0][0x374] ;  /* 0x0000dd00ff097b82 */ /* 0x000eb00000000800 */
[----:B------:R-:W4:Y:S01]  /*0080*/  LDC R10, c[0x0][0x370] ;  /* 0x0000dc00ff0a7b82 */ /* 0x000f220000000800 */
[----:B0-----:R-:W-:-:S07]  /*0090*/  IADD3 R6, P0, PT, R1, UR4, RZ ;  /* 0x0000000401067c10 */ /* 0x001fce000ff1e0ff */
[----:B------:R-:W4:Y:S01]  /*00a0*/  LDC R11, c[0x0][0x368] ;  /* 0x0000da00ff0b7b82 */ /* 0x000f220000000800 */
[----:B---3--:R-:W-:Y:S01]  /*00b0*/  IMAD.U32 R4, RZ, RZ, UR6 ;  /* 0x00000006ff047e24 */ /* 0x008fe2000f8e00ff */
[----:B------:R-:W-:Y:S01]  /*00c0*/  MOV R5, UR7 ;  /* 0x0000000700057c02 */ /* 0x000fe20008000f00 */
[----:B-1----:R-:W-:-:S05]  /*00d0*/  IMAD.X R7, RZ, RZ, UR5, P0 ;  /* 0x00000005ff077e24 */ /* 0x002fca00080e06ff */
[----:B------:R-:W0:Y:S01]  /*00e0*/  LDC R12, c[0x0][0x364] ;  /* 0x0000d900ff0c7b82 */ /* 0x000e220000000800 */
[----:B--2---:R1:W-:Y:S07]  /*00f0*/  STL.64 [R1], R8 ;  /* 0x0000000801007387 */ /* 0x0043ee0000100a00 */
[----:B------:R-:W0:Y:S01]  /*0100*/  LDC R13, c[0x0][0x360] ;  /* 0x0000d800ff0d7b82 */ /* 0x000e220000000800 */
[----:B----4-:R1:W-:Y:S07]  /*0110*/  STL.64 [R1+0x8], R10 ;  /* 0x0000080a01007387 */ /* 0x0103ee0000100a00 */
[----:B------:R1:W2:Y:S01]  /*0120*/  LDC.64 R2, c[0x4][R0] ;  /* 0x0100000000027b82 */ /* 0x0002a20000000a00 */
[----:B0-----:R1:W-:Y:S02]  /*0130*/  STL.64 [R1+0x10], R12 ;  /* 0x0000100c01007387 */ /* 0x0013e40000100a00 */
[----:B------:R-:W-:-:S07]  /*0140*/  LEPC R20, `(.L_x_4) ;  /* 0x000000001014794e */ /* 0x000fce0000000000 */
[----:B-12---:R-:W-:Y:S05]  /*0150*/  CALL.ABS.NOINC R2 ;  /* 0x0000000002007343 */ /* 0x006fea0003c00000 */
.L_x_4:
[----:B------:R-:W-:Y:S05]  /*0160*/  EXIT ;  /* 0x000000000000794d */ /* 0x000fea0003800000 */
.L_x_5:
        /* <DEDUP_REMOVED lines=9> */
.L_x_10:


//--------------------- .text._Z16print_idx_kernalv --------------------------
	.section	.text._Z16print_idx_kernalv,"ax",@progbits
	.align	128
        .global         _Z16print_idx_kernalv
        .type           _Z16print_idx_kernalv,@function
        .size           _Z16print_idx_kernalv,(.L_x_11 - _Z16print_idx_kernalv)
        .other          _Z16print_idx_kernalv,@"STO_CUDA_ENTRY STV_DEFAULT"
_Z16print_idx_kernalv:
.text._Z16print_idx_kernalv:
[----:B------:R-:W0:Y:S01]  /*0000*/  LDC R1, c[0x0][0x37c] ;  /* 0x0000df00ff017b82 */ /* 0x000e220000000800 */
[----:B------:R-:W1:Y:S01]  /*0010*/  S2R R8, SR_CTAID.Z ;  /* 0x0000000000087919 */ /* 0x000e620000002700 */
[----:B0-----:R-:W-:Y:S01]  /*0020*/  VIADD R1, R1, 0xffffffe8 ;  /* 0xffffffe801017836 */ /* 0x001fe20000000000 */
[----:B------:R-:W-:Y:S01]  /*0030*/  MOV R0, 0x0 ;  /* 0x0000000000007802 */ /* 0x000fe20000000f00 */
[----:B------:R-:W0:Y:S01]  /*0040*/  LDCU UR4, c[0x0][0x2f8] ;  /* 0x00005f00ff0477ac */ /* 0x000e220008000800 */
[----:B------:R-:W1:Y:S03]  /*0050*/  S2R R9, SR_CTAID.Y ;  /* 0x0000000000097919 */ /* 0x000e660000002600 */
[----:B------:R2:W3:Y:S01]  /*0060*/  LDC.64 R2, c[0x4][R0] ;  /* 0x0100000000027b82 */ /* 0x0004e20000000a00 */
[----:B------:R-:W4:Y:S01]  /*0070*/  LDCU.64 UR6, c[0x4][0x8] ;  /* 0x01000100ff0677ac */ /* 0x000f220008000a00 */
[----:B------:R-:W5:Y:S01]  /*0080*/  S2R R10, SR_CTAID.X ;  /* 0x00000000000a7919 */ /* 0x000f620000002500 */
[----:B------:R-:W2:Y:S01]  /*0090*/  LDCU UR5, c[0x0][0x2fc] ;  /* 0x00005f80ff0577ac */ /* 0x000ea20008000800 */
[----:B------:R-:W5:Y:S01]  /*00a0*/  S2R R11, SR_TID.Z ;  /* 0x00000000000b7919 */ /* 0x000f620000002300 */
[----:B------:R-:W5:Y:S01]  /*00b0*/  S2R R12, SR_TID.Y ;  /* 0x00000000000c7919 */ /* 0x000f620000002200 */
[----:B------:R-:W5:Y:S01]  /*00c0*/  S2R R13, SR_TID.X ;  /* 0x00000000000d7919 */ /* 0x000f620000002100 */
[----:B0-----:R-:W-:Y:S01]  /*00d0*/  IADD3 R6, P0, PT, R1, UR4, RZ ;  /* 0x0000000401067c10 */ /* 0x001fe2000ff1e0ff */
[----:B----4-:R-:W-:Y:S01]  /*00e0*/  IMAD.U32 R4, RZ, RZ, UR6 ;  /* 0x00000006ff047e24 */ /* 0x010fe2000f8e00ff */
[----:B------:R-:W-:-:S03]  /*00f0*/  MOV R5, UR7 ;  /* 0x0000000700057c02 */ /* 0x000fc60008000f00 */
[----:B--2---:R-:W-:Y:S01]  /*0100*/  IMAD.X R7, RZ, RZ, UR5, P0 ;  /* 0x00000005ff077e24 */ /* 0x004fe200080e06ff */
[----:B-1----:R0:W-:Y:S04]  /*0110*/  STL.64 [R1], R8 ;  /* 0x0000000801007387 */ /* 0x0021e80000100a00 */
[----:B-----5:R0:W-:Y:S04]  /*0120*/  STL.64 [R1+0x8], R10 ;  /* 0x0000080a01007387 */ /* 0x0201e80000100a00 */
[----:B------:R0:W-:Y:S02]  /*0130*/  STL.64 [R1+0x10], R12 ;  /* 0x0000100c01007387 */ /* 0x0001e40000100a00 */
[----:B------:R-:W-:-:S07]  /*0140*/  LEPC R20, `(.L_x_6) ;  /* 0x000000001014794e */ /* 0x000fce0000000000 */
[----:B0--3--:R-:W-:Y:S05]  /*0150*/  CALL.ABS.NOINC R2 ;  /* 0x0000000002007343 */ /* 0x009fea0003c00000 */
.L_x_6:
[----:B------:R-:W-:Y:S05]  /*0160*/  EXIT ;  /* 0x000000000000794d */ /* 0x000fea0003800000 */
.L_x_7:
        /* <DEDUP_REMOVED lines=9> */
.L_x_11:


//--------------------- .nv.global.init           --------------------------
	.section	.nv.global.init,"aw",@progbits
.nv.global.init:
	.type		$str$2,@object
	.size		$str$2,($str$1 - $str$2)
$str$2:
        /*0000*/ 	.byte	0x62, 0x6c, 0x6f, 0x63, 0x6b, 0x20, 0x69, 0x64, 0x78, 0x3a, 0x28, 0x25, 0x33, 0x64, 0x2c, 0x25
        /*0010*/ 	.byte	0x33, 0x64, 0x2c, 0x25, 0x33, 0x64, 0x29, 0x2c, 0x74, 0x68, 0x72, 0x65, 0x61, 0x64, 0x20, 0x69
        /*0020*/ 	.byte	0x64, 0x78, 0x3a, 0x25, 0x33, 0x64, 0x0a, 0x00
	.type		$str$1,@object
	.size		$str$1,($str - $str$1)
$str$1:
        /*0028*/ 	.byte	0x67, 0x72, 0x69, 0x64, 0x20, 0x64, 0x69, 0x6d, 0x3a, 0x20, 0x28, 0x25, 0x33, 0x64, 0x2c, 0x25
        /*0038*/ 	.byte	0x33, 0x64, 0x2c, 0x25, 0x33, 0x64, 0x29, 0x2c, 0x20, 0x62, 0x6c, 0x6f, 0x63, 0x6b, 0x20, 0x64
        /*0048*/ 	.byte	0x69, 0x6d, 0x28, 0x25, 0x33, 0x64, 0x2c, 0x25, 0x33, 0x64, 0x2c, 0x25, 0x33, 0x64, 0x29, 0x0a
        /*0058*/ 	.byte	0x00
	.type		$str,@object
	.size		$str,($str$3 - $str)
$str:
        /*0059*/ 	.byte	0x62, 0x6c, 0x6f, 0x63, 0x6b, 0x20, 0x69, 0x64, 0x78, 0x3a, 0x20, 0x28, 0x25, 0x33, 0x64, 0x2c
        /*0069*/ 	.byte	0x25, 0x33, 0x64, 0x2c, 0x25, 0x33, 0x64, 0x29, 0x2c, 0x20, 0x74, 0x68, 0x72, 0x65, 0x61, 0x64
        /*0079*/ 	.byte	0x20, 0x69, 0x6e, 0x78, 0x3a, 0x20, 0x28, 0x25, 0x33, 0x64, 0x2c, 0x25, 0x33, 0x64, 0x2c, 0x25
        /*0089*/ 	.byte	0x33, 0x64, 0x29, 0x20, 0x0a, 0x00
	.type		$str$3,@object
	.size		$str$3,(.L_3 - $str$3)
$str$3:
        /*008f*/ 	.byte	0x62, 0x6c, 0x6f, 0x63, 0x6b, 0x20, 0x69, 0x64, 0x78, 0x3a, 0x20, 0x25, 0x33, 0x64, 0x2c, 0x20
        /*009f*/ 	.byte	0x74, 0x68, 0x72, 0x65, 0x61, 0x64, 0x20, 0x69, 0x64, 0x78, 0x20, 0x69, 0x6e, 0x20, 0x62, 0x6c
        /*00af*/ 	.byte	0x6f, 0x63, 0x6b, 0x3a, 0x20, 0x25, 0x33, 0x64, 0x2c, 0x20, 0x74, 0x68, 0x72, 0x65, 0x61, 0x64
        /*00bf*/ 	.byte	0x20, 0x69, 0x64, 0x78, 0x3a, 0x20, 0x25, 0x33, 0x64, 0x0a, 0x00
.L_3:


//--------------------- .nv.shared.reserved.0     --------------------------
	.section	.nv.shared.reserved.0,"aw",@nobits
	.weak		__nv_reservedSMEM_offset_0_alias
	.size		__nv_reservedSMEM_offset_0_alias, 0, 64
	.other		__nv_reservedSMEM_offset_0_alias,@"STO_CUDA_RESERVED_SHARED STV_DEFAULT"
__nv_reservedSMEM_offset_0_alias:
	.zero		0
	.zero		64


//--------------------- .nv.constant0._Z32print_thread_idx_per_grid_kernalv --------------------------
	.section	.nv.constant0._Z32print_thread_idx_per_grid_kernalv,"a",@progbits
	.sectionflags	@""
	.align	4
.nv.constant0._Z32print_thread_idx_per_grid_kernalv:
	.zero		896


//--------------------- .nv.constant0._Z33print_thread_idx_per_block_kernalv --------------------------
	.section	.nv.constant0._Z33print_thread_idx_per_block_kernalv,"a",@progbits
	.sectionflags	@""
	.align	4
.nv.constant0._Z33print_thread_idx_per_block_kernalv:
	.zero		896


//--------------------- .nv.constant0._Z16print_dim_kernalv --------------------------
	.section	.nv.constant0._Z16print_dim_kernalv,"a",@progbits
	.sectionflags	@""
	.align	4
.nv.constant0._Z16print_dim_kernalv:
	.zero		896


//--------------------- .nv.constant0._Z16print_idx_kernalv --------------------------
	.section	.nv.constant0._Z16print_idx_kernalv,"a",@progbits
	.sectionflags	@""
	.align	4
.nv.constant0._Z16print_idx_kernalv:
	.zero		896


//--------------------- SYMBOLS --------------------------

	.type		.nv.reservedSmem.offset0,@object
	.size		.nv.reservedSmem.offset0,0x4
	.type		vprintf,@function
